	.headerflags	@"EF_CUDA_TEXMODE_UNIFIED EF_CUDA_64BIT_ADDRESS EF_CUDA_ACCELERATORS EF_CUDA_SM90 EF_CUDA_VIRTUAL_SM(EF_CUDA_SM90)"
	.elftype	@"ET_EXEC"


//--------------------- .nv.info                  --------------------------
	.section	.nv.info,"",@"SHT_CUDA_INFO"
	.align	4


	//----- nvinfo : EIATTR_REGCOUNT
	.align		4
        /*0000*/ 	.byte	0x04, 0x2f
        /*0002*/ 	.short	(.L_3 - .L_2)
	.align		4
.L_2:
        /*0004*/ 	.word	index@(triton_poi_fused__native_batch_norm_legit_no_training_add_relu_22)
        /*0008*/ 	.word	0x00000020


	//----- nvinfo : EIATTR_MIN_STACK_SIZE
	.align		4
.L_3:
        /*000c*/ 	.byte	0x04, 0x12
        /*000e*/ 	.short	(.L_5 - .L_4)
	.align		4
.L_4:
        /*0010*/ 	.word	index@(triton_poi_fused__native_batch_norm_legit_no_training_add_relu_22)
        /*0014*/ 	.word	0x00000000


	//----- nvinfo : EIATTR_FRAME_SIZE
	.align		4
.L_5:
        /*0018*/ 	.byte	0x04, 0x11
        /*001a*/ 	.short	(.L_7 - .L_6)
	.align		4
.L_6:
        /*001c*/ 	.word	index@(triton_poi_fused__native_batch_norm_legit_no_training_add_relu_22)
        /*0020*/ 	.word	0x00000000


	//----- nvinfo : EIATTR_MIN_STACK_SIZE
	.align		4
.L_7:
        /*0024*/ 	.byte	0x04, 0x12
        /*0026*/ 	.short	(.L_9 - .L_8)
	.align		4
.L_8:
        /*0028*/ 	.word	index@(triton_poi_fused__native_batch_norm_legit_no_training_add_relu_22)
        /*002c*/ 	.word	0x00000000
.L_9:


//--------------------- .nv.info.triton_poi_fused__native_batch_norm_legit_no_training_add_relu_22 --------------------------
	.section	.nv.info.triton_poi_fused__native_batch_norm_legit_no_training_add_relu_22,"",@"SHT_CUDA_INFO"
	.sectionflags	@""
	.align	4


	//----- nvinfo : EIATTR_CUDA_API_VERSION
	.align		4
        /*0000*/ 	.byte	0x04, 0x37
        /*0002*/ 	.short	(.L_11 - .L_10)
.L_10:
        /*0004*/ 	.word	0x0000007c


	//----- nvinfo : EIATTR_KPARAM_INFO
	.align		4
.L_11:
        /*0008*/ 	.byte	0x04, 0x17
        /*000a*/ 	.short	(.L_13 - .L_12)
.L_12:
        /*000c*/ 	.word	0x00000000
        /*0010*/ 	.short	0x000b
        /*0012*/ 	.short	0x0058
        /*0014*/ 	.byte	0x00, 0xf0, 0x11, 0x00


	//----- nvinfo : EIATTR_KPARAM_INFO
	.align		4
.L_13:
        /*0018*/ 	.byte	0x04, 0x17
        /*001a*/ 	.short	(.L_15 - .L_14)
.L_14:
        /*001c*/ 	.word	0x00000000
        /*0020*/ 	.short	0x000a
        /*0022*/ 	.short	0x0050
        /*0024*/ 	.byte	0x00, 0xf4, 0x21, 0x00


	//----- nvinfo : EIATTR_KPARAM_INFO
	.align		4
.L_15:
        /*0028*/ 	.byte	0x04, 0x17
        /*002a*/ 	.short	(.L_17 - .L_16)
.L_16:
        /*002c*/ 	.word	0x00000000
        /*0030*/ 	.short	0x0009
        /*0032*/ 	.short	0x0048
        /*0034*/ 	.byte	0x00, 0xf4, 0x21, 0x00


	//----- nvinfo : EIATTR_KPARAM_INFO
	.align		4
.L_17:
        /*0038*/ 	.byte	0x04, 0x17
        /*003a*/ 	.short	(.L_19 - .L_18)
.L_18:
        /*003c*/ 	.word	0x00000000
        /*0040*/ 	.short	0x0008
        /*0042*/ 	.short	0x0040
        /*0044*/ 	.byte	0x00, 0xf4, 0x21, 0x00


	//----- nvinfo : EIATTR_KPARAM_INFO
	.align		4
.L_19:
        /*0048*/ 	.byte	0x04, 0x17
        /*004a*/ 	.short	(.L_21 - .L_20)
.L_20:
        /*004c*/ 	.word	0x00000000
        /*0050*/ 	.short	0x0007
        /*0052*/ 	.short	0x0038
        /*0054*/ 	.byte	0x00, 0xf4, 0x21, 0x00


	//----- nvinfo : EIATTR_KPARAM_INFO
	.align		4
.L_21:
        /*0058*/ 	.byte	0x04, 0x17
        /*005a*/ 	.short	(.L_23 - .L_22)
.L_22:
        /*005c*/ 	.word	0x00000000
        /*0060*/ 	.short	0x0006
        /*0062*/ 	.short	0x0030
        /*0064*/ 	.byte	0x00, 0xf4, 0x21, 0x00


	//----- nvinfo : EIATTR_KPARAM_INFO
	.align		4
.L_23:
        /*0068*/ 	.byte	0x04, 0x17
        /*006a*/ 	.short	(.L_25 - .L_24)
.L_24:
        /*006c*/ 	.word	0x00000000
        /*0070*/ 	.short	0x0005
        /*0072*/ 	.short	0x0028
        /*0074*/ 	.byte	0x00, 0xf4, 0x21, 0x00


	//----- nvinfo : EIATTR_KPARAM_INFO
	.align		4
.L_25:
        /*0078*/ 	.byte	0x04, 0x17
        /*007a*/ 	.short	(.L_27 - .L_26)
.L_26:
        /*007c*/ 	.word	0x00000000
        /*0080*/ 	.short	0x0004
        /*0082*/ 	.short	0x0020
        /*0084*/ 	.byte	0x00, 0xf4, 0x21, 0x00


	//----- nvinfo : EIATTR_KPARAM_INFO
	.align		4
.L_27:
        /*0088*/ 	.byte	0x04, 0x17
        /*008a*/ 	.short	(.L_29 - .L_28)
.L_28:
        /*008c*/ 	.word	0x00000000
        /*0090*/ 	.short	0x0003
        /*0092*/ 	.short	0x0018
        /*0094*/ 	.byte	0x00, 0xf4, 0x21, 0x00


	//----- nvinfo : EIATTR_KPARAM_INFO
	.align		4
.L_29:
        /*0098*/ 	.byte	0x04, 0x17
        /*009a*/ 	.short	(.L_31 - .L_30)
.L_30:
        /*009c*/ 	.word	0x00000000
        /*00a0*/ 	.short	0x0002
        /*00a2*/ 	.short	0x0010
        /*00a4*/ 	.byte	0x00, 0xf4, 0x21, 0x00


	//----- nvinfo : EIATTR_KPARAM_INFO
	.align		4
.L_31:
        /*00a8*/ 	.byte	0x04, 0x17
        /*00aa*/ 	.short	(.L_33 - .L_32)
.L_32:
        /*00ac*/ 	.word	0x00000000
        /*00b0*/ 	.short	0x0001
        /*00b2*/ 	.short	0x0008
        /*00b4*/ 	.byte	0x00, 0xf4, 0x21, 0x00


	//----- nvinfo : EIATTR_KPARAM_INFO
	.align		4
.L_33:
        /*00b8*/ 	.byte	0x04, 0x17
        /*00ba*/ 	.short	(.L_35 - .L_34)
.L_34:
        /*00bc*/ 	.word	0x00000000
        /*00c0*/ 	.short	0x0000
        /*00c2*/ 	.short	0x0000
        /*00c4*/ 	.byte	0x00, 0xf4, 0x21, 0x00


	//----- nvinfo : EIATTR_SPARSE_MMA_MASK
	.align		4
.L_35:
        /*00c8*/ 	.byte	0x03, 0x50
        /*00ca*/ 	.short	0x0000


	//----- nvinfo : EIATTR_MAXREG_COUNT
	.align		4
        /*00cc*/ 	.byte	0x03, 0x1b
        /*00ce*/ 	.short	0x00ff


	//----- nvinfo : EIATTR_EXIT_INSTR_OFFSETS
	.align		4
        /*00d0*/ 	.byte	0x04, 0x1c
        /*00d2*/ 	.short	(.L_37 - .L_36)


	//   ....[0]....
.L_36:
        /*00d4*/ 	.word	0x00000680


	//----- nvinfo : EIATTR_REQNTID
	.align		4
.L_37:
        /*00d8*/ 	.byte	0x04, 0x10
        /*00da*/ 	.short	(.L_39 - .L_38)
.L_38:
        /*00dc*/ 	.word	0x00000080
        /*00e0*/ 	.word	0x00000001
        /*00e4*/ 	.word	0x00000001


	//----- nvinfo : EIATTR_CBANK_PARAM_SIZE
	.align		4
.L_39:
        /*00e8*/ 	.byte	0x03, 0x19
        /*00ea*/ 	.short	0x005c


	//----- nvinfo : EIATTR_PARAM_CBANK
	.align		4
        /*00ec*/ 	.byte	0x04, 0x0a
        /*00ee*/ 	.short	(.L_41 - .L_40)
	.align		4
.L_40:
        /*00f0*/ 	.word	index@(.nv.constant0.triton_poi_fused__native_batch_norm_legit_no_training_add_relu_22)
        /*00f4*/ 	.short	0x0210
        /*00f6*/ 	.short	0x005c


	//----- nvinfo : EIATTR_SW_WAR
	.align		4
.L_41:
        /*00f8*/ 	.byte	0x04, 0x36
        /*00fa*/ 	.short	(.L_43 - .L_42)
.L_42:
        /*00fc*/ 	.word	0x00000008
.L_43:


//--------------------- .nv.callgraph             --------------------------
	.section	.nv.callgraph,"",@"SHT_CUDA_CALLGRAPH"
	.align	4
	.sectionentsize	8
	.align		4
        /*0000*/ 	.word	0x00000000
	.align		4
        /*0004*/ 	.word	0xffffffff
	.align		4
        /*0008*/ 	.word	0x00000000
	.align		4
        /*000c*/ 	.word	0xfffffffe
	.align		4
        /*0010*/ 	.word	0x00000000
	.align		4
        /*0014*/ 	.word	0xfffffffd
	.align		4
        /*0018*/ 	.word	0x00000000
	.align		4
        /*001c*/ 	.word	0xfffffffc


//--------------------- .nv.constant4             --------------------------
	.section	.nv.constant4,"a",@progbits
	.align	8
	.align		8
.nv.constant4:
        /*0000*/ 	.dword	_$_str
	.align		8
        /*0008*/ 	.dword	_$_str_$_2


//--------------------- .text.triton_poi_fused__native_batch_norm_legit_no_training_add_relu_22 --------------------------
	.section	.text.triton_poi_fused__native_batch_norm_legit_no_training_add_relu_22,"ax",@progbits
	.align	128
        .global         triton_poi_fused__native_batch_norm_legit_no_training_add_relu_22
        .type           triton_poi_fused__native_batch_norm_legit_no_training_add_relu_22,@function
        .size           triton_poi_fused__native_batch_norm_legit_no_training_add_relu_22,(.L_x_1 - triton_poi_fused__native_batch_norm_legit_no_training_add_relu_22)
        .other          triton_poi_fused__native_batch_norm_legit_no_training_add_relu_22,@"STO_CUDA_ENTRY STV_DEFAULT"
triton_poi_fused__native_batch_norm_legit_no_training_add_relu_22:
.text.triton_poi_fused__native_batch_norm_legit_no_training_add_relu_22:
[----:B------:R-:W-:Y:S01]  /*0000*/  LDC R1, c[0x0][0x28] ;  /* 0x00000a00ff017b82 */ /* 0x000fe20000000800 */
[----:B------:R-:W1:Y:S07]  /*0010*/  S2R R0, SR_TID.X ;  /* 0x0000000000007919 */ /* 0x000e6e0000002100 */
[----:B------:R-:W2:Y:S01]  /*0020*/  LDC.64 R6, c[0x0][0x228] ;  /* 0x00008a00ff067b82 */ /* 0x000ea20000000a00 */
[----:B------:R-:W-:Y:S01]  /*0030*/  ULDC.64 UR4, c[0x0][0x208] ;  /* 0x0000820000047ab9 */ /* 0x000fe20000000a00 */
[----:B------:R-:W3:Y:S06]  /*0040*/  S2R R5, SR_CTAID.X ;  /* 0x0000000000057919 */ /* 0x000eec0000002500 */
[----:B------:R-:W4:Y:S08]  /*0050*/  LDC.64 R12, c[0x0][0x218] ;  /* 0x00008600ff0c7b82 */ /* 0x000f300000000a00 */
[----:B------:R-:W5:Y:S08]  /*0060*/  LDC.64 R14, c[0x0][0x240] ;  /* 0x00009000ff0e7b82 */ /* 0x000f700000000a00 */
[----:B------:R-:W4:Y:S01]  /*0070*/  LDC.64 R16, c[0x0][0x220] ;  /* 0x00008800ff107b82 */ /* 0x000f220000000a00 */
[----:B-1----:R-:W-:-:S07]  /*0080*/  SHF.L.U32 R0, R0, 0x1, RZ ;  /* 0x0000000100007819 */ /* 0x002fce00000006ff */
[----:B------:R-:W1:Y:S01]  /*0090*/  LDC.64 R18, c[0x0][0x248] ;  /* 0x00009200ff127b82 */ /* 0x000e620000000a00 */
[----:B---3--:R-:W-:Y:S02]  /*00a0*/  SHF.R.S32.HI R3, RZ, 0x17, R5 ;  /* 0x00000017ff037819 */ /* 0x008fe40000011405 */
[----:B------:R-:W-:Y:S02]  /*00b0*/  LOP3.LUT R0, R0, 0xfe, RZ, 0xc0, !PT ;  /* 0x000000fe00007812 */ /* 0x000fe400078ec0ff */
[----:B------:R-:W-:-:S03]  /*00c0*/  SGXT R3, R3, 0x1 ;  /* 0x000000010303781a */ /* 0x000fc60000000200 */
[----:B------:R-:W3:Y:S01]  /*00d0*/  LDC.64 R8, c[0x0][0x238] ;  /* 0x00008e00ff087b82 */ /* 0x000ee20000000a00 */
[----:B------:R-:W-:-:S04]  /*00e0*/  LEA R0, R5, R0, 0x8 ;  /* 0x0000000005007211 */ /* 0x000fc800078e40ff */
[----:B------:R-:W-:-:S03]  /*00f0*/  LEA.HI R4, R3, R0, RZ, 0xb ;  /* 0x0000000003047211 */ /* 0x000fc600078f58ff */
[----:B------:R-:W1:Y:S01]  /*0100*/  LDC.64 R2, c[0x0][0x250] ;  /* 0x00009400ff027b82 */ /* 0x000e620000000a00 */
[----:B------:R-:W-:-:S04]  /*0110*/  LOP3.LUT R21, R4, 0xfffff800, RZ, 0xc0, !PT ;  /* 0xfffff80004157812 */ /* 0x000fc800078ec0ff */
[----:B------:R-:W-:-:S03]  /*0120*/  IADD3 R21, R0, -R21, RZ ;  /* 0x8000001500157210 */ /* 0x000fc60007ffe0ff */
[----:B------:R-:W3:Y:S02]  /*0130*/  LDC.64 R22, c[0x0][0x230] ;  /* 0x00008c00ff167b82 */ /* 0x000ee40000000a00 */
[----:B--2---:R-:W-:-:S06]  /*0140*/  IMAD.WIDE R6, R21, 0x4, R6 ;  /* 0x0000000415067825 */ /* 0x004fcc00078e0206 */
[----:B------:R-:W2:Y:S01]  /*0150*/  LDG.E.EL.64 R6, desc[UR4][R6.64] ;  /* 0x0000000406067981 */ /* 0x000ea2000c2e1b00 */
[----:B------:R-:W3:Y:S01]  /*0160*/  LDC.64 R10, c[0x0][0x258] ;  /* 0x00009600ff0a7b82 */ /* 0x000ee20000000a00 */
[----:B01----:R-:W-:-:S07]  /*0170*/  IMAD.WIDE R2, R21, 0x4, R2 ;  /* 0x0000000415027825 */ /* 0x003fce00078e0202 */
[----:B------:R-:W0:Y:S01]  /*0180*/  LDC.64 R4, c[0x0][0x260] ;  /* 0x00009800ff047b82 */ /* 0x000e220000000a00 */
[----:B------:R-:W2:Y:S01]  /*0190*/  LDG.E.EL.64 R2, desc[UR4][R2.64] ;  /* 0x0000000402027981 */ /* 0x000ea2000c2e1b00 */
[----:B----4-:R-:W-:-:S04]  /*01a0*/  IMAD.WIDE R12, R0, 0x4, R12 ;  /* 0x00000004000c7825 */ /* 0x010fc800078e020c */
[----:B-----5:R-:W-:Y:S02]  /*01b0*/  IMAD.WIDE R14, R0, 0x4, R14 ;  /* 0x00000004000e7825 */ /* 0x020fe400078e020e */
[----:B------:R-:W4:Y:S02]  /*01c0*/  LDG.E.64 R12, desc[UR4][R12.64] ;  /* 0x000000040c0c7981 */ /* 0x000f24000c1e1b00 */
[C---:B------:R-:W-:Y:S02]  /*01d0*/  IMAD.WIDE R16, R21.reuse, 0x4, R16 ;  /* 0x0000000415107825 */ /* 0x040fe400078e0210 */
[----:B------:R-:W5:Y:S02]  /*01e0*/  LDG.E.64 R14, desc[UR4][R14.64] ;  /* 0x000000040e0e7981 */ /* 0x000f64000c1e1b00 */
[C---:B------:R-:W-:Y:S02]  /*01f0*/  IMAD.WIDE R18, R21.reuse, 0x4, R18 ;  /* 0x0000000415127825 */ /* 0x040fe400078e0212 */
[----:B------:R-:W4:Y:S02]  /*0200*/  LDG.E.EL.64 R16, desc[UR4][R16.64] ;  /* 0x0000000410107981 */ /* 0x000f24000c2e1b00 */
[----:B---3--:R-:W-:-:S02]  /*0210*/  IMAD.WIDE R24, R21, 0x4, R8 ;  /* 0x0000000415187825 */ /* 0x008fc400078e0208 */
[----:B------:R-:W5:Y:S02]  /*0220*/  LDG.E.EL.64 R18, desc[UR4][R18.64] ;  /* 0x0000000412127981 */ /* 0x000f64000c2e1b00 */
[----:B------:R-:W-:-:S04]  /*0230*/  IMAD.WIDE R22, R21, 0x4, R22 ;  /* 0x0000000415167825 */ /* 0x000fc800078e0216 */
[C---:B------:R-:W-:Y:S02]  /*0240*/  IMAD.WIDE R10, R21.reuse, 0x4, R10 ;  /* 0x00000004150a7825 */ /* 0x040fe400078e020a */
[----:B------:R-:W3:Y:S02]  /*0250*/  LDG.E.EL.64 R22, desc[UR4][R22.64] ;  /* 0x0000000416167981 */ /* 0x000ee4000c2e1b00 */
[----:B0-----:R-:W-:Y:S02]  /*0260*/  IMAD.WIDE R8, R21, 0x4, R4 ;  /* 0x0000000415087825 */ /* 0x001fe400078e0204 */
[----:B------:R0:W3:Y:S04]  /*0270*/  LDG.E.EL.64 R4, desc[UR4][R24.64] ;  /* 0x0000000418047981 */ /* 0x0000e8000c2e1b00 */
[----:B------:R-:W3:Y:S04]  /*0280*/  LDG.E.EL.64 R10, desc[UR4][R10.64] ;  /* 0x000000040a0a7981 */ /* 0x000ee8000c2e1b00 */
[----:B------:R-:W3:Y:S01]  /*0290*/  LDG.E.EL.64 R8, desc[UR4][R8.64] ;  /* 0x0000000408087981 */ /* 0x000ee2000c2e1b00 */
[----:B--2---:R-:W-:Y:S01]  /*02a0*/  FADD R6, R6, 9.9999997473787516356e-06 ;  /* 0x3727c5ac06067421 */ /* 0x004fe20000000000 */
[----:B------:R-:W-:-:S05]  /*02b0*/  FADD R7, R7, 9.9999997473787516356e-06 ;  /* 0x3727c5ac07077421 */ /* 0x000fca0000000000 */
[----:B------:R-:W1:Y:S01]  /*02c0*/  MUFU.SQRT R6, R6 ;  /* 0x0000000600067308 */ /* 0x000e620000002000 */
[----:B------:R-:W-:Y:S01]  /*02d0*/  FADD R20, R2, 9.9999997473787516356e-06 ;  /* 0x3727c5ac02147421 */ /* 0x000fe20000000000 */
[----:B------:R-:W-:-:S06]  /*02e0*/  FADD R3, R3, 9.9999997473787516356e-06 ;  /* 0x3727c5ac03037421 */ /* 0x000fcc0000000000 */
[----:B------:R-:W2:Y:S08]  /*02f0*/  MUFU.SQRT R21, R7 ;  /* 0x0000000700157308 */ /* 0x000eb00000002000 */
[----:B------:R-:W4:Y:S01]  /*0300*/  MUFU.SQRT R26, R20 ;  /* 0x00000014001a7308 */ /* 0x000f220000002000 */
[----:B-1----:R-:W-:-:S07]  /*0310*/  FSETP.GT.AND P6, PT, R6, 8.50705917302346158658e+37, PT ;  /* 0x7e8000000600780b */ /* 0x002fce0003fc4000 */
[----:B0-----:R-:W0:Y:S01]  /*0320*/  MUFU.SQRT R25, R3 ;  /* 0x0000000300197308 */ /* 0x001e220000002000 */
[----:B------:R-:W-:Y:S01]  /*0330*/  HFMA2.MMA R2, -RZ, RZ, 1.625, 0 ;  /* 0x3e800000ff027435 */ /* 0x000fe200000001ff */
[----:B------:R-:W-:Y:S02]  /*0340*/  FSETP.GEU.AND P5, PT, R6, 1.175494350822287508e-38, PT ;  /* 0x008000000600780b */ /* 0x000fe40003fae000 */
[C---:B--2---:R-:W-:Y:S02]  /*0350*/  FSETP.GT.AND P4, PT, R21.reuse, 8.50705917302346158658e+37, PT ;  /* 0x7e8000001500780b */ /* 0x044fe40003f84000 */
[C---:B----4-:R-:W-:Y:S02]  /*0360*/  FSETP.GT.AND P3, PT, R26.reuse, 8.50705917302346158658e+37, PT ;  /* 0x7e8000001a00780b */ /* 0x050fe40003f64000 */
[----:B------:R-:W-:Y:S01]  /*0370*/  FSETP.GEU.AND P0, PT, R26, 1.175494350822287508e-38, PT ;  /* 0x008000001a00780b */ /* 0x000fe20003f0e000 */
[----:B------:R-:W-:Y:S01]  /*0380*/  @P6 FMUL R6, R6, 0.25 ;  /* 0x3e80000006066820 */ /* 0x000fe20000400000 */
[----:B------:R-:W-:-:S02]  /*0390*/  FSETP.GEU.AND P2, PT, R21, 1.175494350822287508e-38, PT ;  /* 0x008000001500780b */ /* 0x000fc40003f4e000 */
[C---:B0-----:R-:W-:Y:S02]  /*03a0*/  FSETP.GT.AND P1, PT, R25.reuse, 8.50705917302346158658e+37, PT ;  /* 0x7e8000001900780b */ /* 0x041fe40003f24000 */
[----:B------:R-:W-:Y:S02]  /*03b0*/  FSEL R3, R2, 1, P6 ;  /* 0x3f80000002037808 */ /* 0x000fe40003000000 */
[----:B------:R-:W-:Y:S01]  /*03c0*/  FSETP.GEU.AND P6, PT, R25, 1.175494350822287508e-38, PT ;  /* 0x008000001900780b */ /* 0x000fe20003fce000 */
[----:B------:R-:W-:Y:S02]  /*03d0*/  @!P5 FMUL R6, R6, 16777216 ;  /* 0x4b8000000606d820 */ /* 0x000fe40000400000 */
[----:B------:R-:W-:Y:S01]  /*03e0*/  @P3 FMUL R26, R26, 0.25 ;  /* 0x3e8000001a1a3820 */ /* 0x000fe20000400000 */
[----:B------:R-:W-:Y:S01]  /*03f0*/  @P4 FMUL R21, R21, 0.25 ;  /* 0x3e80000015154820 */ /* 0x000fe20000400000 */
[----:B------:R-:W0:Y:S02]  /*0400*/  MUFU.RCP R20, R6 ;  /* 0x0000000600147308 */ /* 0x000e240000001000 */
[----:B------:R-:W-:Y:S01]  /*0410*/  @!P0 FMUL R26, R26, 16777216 ;  /* 0x4b8000001a1a8820 */ /* 0x000fe20000400000 */
[----:B------:R-:W-:Y:S01]  /*0420*/  @!P2 FMUL R21, R21, 16777216 ;  /* 0x4b8000001515a820 */ /* 0x000fe20000400000 */
[----:B------:R-:W-:-:S04]  /*0430*/  @P1 FMUL R25, R25, 0.25 ;  /* 0x3e80000019191820 */ /* 0x000fc80000400000 */
[----:B------:R-:W-:Y:S01]  /*0440*/  @!P6 FMUL R25, R25, 16777216 ;  /* 0x4b8000001919e820 */ /* 0x000fe20000400000 */
[----:B------:R-:W1:Y:S01]  /*0450*/  MUFU.RCP R7, R26 ;  /* 0x0000001a00077308 */ /* 0x000e620000001000 */
[----:B------:R-:W-:Y:S01]  /*0460*/  @!P5 FMUL R3, R3, 16777216 ;  /* 0x4b8000000303d820 */ /* 0x000fe20000400000 */
[----:B------:R-:W-:-:S06]  /*0470*/  FSEL R28, R2, 1, P3 ;  /* 0x3f800000021c7808 */ /* 0x000fcc0001800000 */
[----:B------:R-:W2:Y:S01]  /*0480*/  MUFU.RCP R21, R21 ;  /* 0x0000001500157308 */ /* 0x000ea20000001000 */
[----:B------:R-:W-:-:S07]  /*0490*/  FSEL R24, R2, 1, P4 ;  /* 0x3f80000002187808 */ /* 0x000fce0002000000 */
[----:B------:R-:W4:Y:S01]  /*04a0*/  MUFU.RCP R6, R25 ;  /* 0x0000001900067308 */ /* 0x000f220000001000 */
[----:B------:R-:W-:Y:S01]  /*04b0*/  FSEL R27, R2, 1, P1 ;  /* 0x3f800000021b7808 */ /* 0x000fe20000800000 */
[----:B0-----:R-:W-:Y:S01]  /*04c0*/  FMUL R20, R20, R3 ;  /* 0x0000000314147220 */ /* 0x001fe20000400000 */
[----:B------:R-:W-:Y:S01]  /*04d0*/  @!P0 FMUL R28, R28, 16777216 ;  /* 0x4b8000001c1c8820 */ /* 0x000fe20000400000 */
[----:B------:R-:W0:Y:S01]  /*04e0*/  LDC.64 R2, c[0x0][0x210] ;  /* 0x00008400ff027b82 */ /* 0x000e220000000a00 */
[----:B------:R-:W-:Y:S01]  /*04f0*/  @!P2 FMUL R24, R24, 16777216 ;  /* 0x4b8000001818a820 */ /* 0x000fe20000400000 */
[----:B------:R-:W-:Y:S01]  /*0500*/  @!P6 FMUL R27, R27, 16777216 ;  /* 0x4b8000001b1be820 */ /* 0x000fe20000400000 */
[----:B-1----:R-:W-:Y:S01]  /*0510*/  FMUL R7, R7, R28 ;  /* 0x0000001c07077220 */ /* 0x002fe20000400000 */
[----:B------:R-:W-:Y:S01]  /*0520*/  FADD R29, R12, -R16 ;  /* 0x800000100c1d7221 */ /* 0x000fe20000000000 */
[----:B-----5:R-:W-:Y:S01]  /*0530*/  FADD R14, R14, -R18 ;  /* 0x800000120e0e7221 */ /* 0x020fe20000000000 */
[----:B--2---:R-:W-:Y:S01]  /*0540*/  FMUL R21, R21, R24 ;  /* 0x0000001815157220 */ /* 0x004fe20000400000 */
[----:B------:R-:W-:Y:S01]  /*0550*/  FADD R12, R13, -R17 ;  /* 0x800000110d0c7221 */ /* 0x000fe20000000000 */
[----:B------:R-:W-:Y:S01]  /*0560*/  FADD R15, R15, -R19 ;  /* 0x800000130f0f7221 */ /* 0x000fe20000000000 */
[----:B------:R-:W-:Y:S01]  /*0570*/  FMUL R29, R20, R29 ;  /* 0x0000001d141d7220 */ /* 0x000fe20000400000 */
[----:B------:R-:W-:Y:S01]  /*0580*/  FMUL R7, R7, R14 ;  /* 0x0000000e07077220 */ /* 0x000fe20000400000 */
[----:B----4-:R-:W-:Y:S01]  /*0590*/  FMUL R6, R6, R27 ;  /* 0x0000001b06067220 */ /* 0x010fe20000400000 */
[----:B------:R-:W-:Y:S01]  /*05a0*/  FMUL R12, R21, R12 ;  /* 0x0000000c150c7220 */ /* 0x000fe20000400000 */
[----:B---3--:R-:W-:Y:S01]  /*05b0*/  FFMA R4, R22, R29, R4 ;  /* 0x0000001d16047223 */ /* 0x008fe20000000004 */
[----:B------:R-:W-:Y:S01]  /*05c0*/  FFMA R7, R10, R7, R8 ;  /* 0x000000070a077223 */ /* 0x000fe20000000008 */
[----:B------:R-:W-:Y:S01]  /*05d0*/  FMUL R6, R6, R15 ;  /* 0x0000000f06067220 */ /* 0x000fe20000400000 */
[----:B------:R-:W-:-:S03]  /*05e0*/  FFMA R5, R23, R12, R5 ;  /* 0x0000000c17057223 */ /* 0x000fc60000000005 */
[----:B------:R-:W-:Y:S01]  /*05f0*/  FFMA R6, R11, R6, R9 ;  /* 0x000000060b067223 */ /* 0x000fe20000000009 */
[C---:B------:R-:W-:Y:S01]  /*0600*/  FSETP.GEU.AND P0, PT, R4.reuse, -R7, PT ;  /* 0x800000070400720b */ /* 0x040fe20003f0e000 */
[----:B------:R-:W-:Y:S02]  /*0610*/  FADD R4, R4, R7 ;  /* 0x0000000704047221 */ /* 0x000fe40000000000 */
[C---:B------:R-:W-:Y:S01]  /*0620*/  FADD R7, R5.reuse, R6 ;  /* 0x0000000605077221 */ /* 0x040fe20000000000 */
[----:B------:R-:W-:Y:S01]  /*0630*/  FSETP.GEU.AND P1, PT, R5, -R6, PT ;  /* 0x800000060500720b */ /* 0x000fe20003f2e000 */
[----:B0-----:R-:W-:Y:S01]  /*0640*/  IMAD.WIDE R2, R0, 0x4, R2 ;  /* 0x0000000400027825 */ /* 0x001fe200078e0202 */
[----:B------:R-:W-:Y:S02]  /*0650*/  FSEL R4, R4, RZ, P0 ;  /* 0x000000ff04047208 */ /* 0x000fe40000000000 */
[----:B------:R-:W-:-:S05]  /*0660*/  FSEL R5, R7, RZ, P1 ;  /* 0x000000ff07057208 */ /* 0x000fca0000800000 */
[----:B------:R-:W-:Y:S01]  /*0670*/  STG.E.64 desc[UR4][R2.64], R4 ;  /* 0x0000000402007986 */ /* 0x000fe2000c101b04 */
[----:B------:R-:W-:Y:S05]  /*0680*/  EXIT ;  /* 0x000000000000794d */ /* 0x000fea0003800000 */
.L_x_0:
[----:B------:R-:W-:-:S00]  /*0690*/  BRA `(.L_x_0) ;  /* 0xfffffffc00fc7947 */ /* 0x000fc0000383ffff */
[----:B------:R-:W-:-:S00]  /*06a0*/  NOP ;  /* 0x0000000000007918 */ /* 0x000fc00000000000 */
        /* <DEDUP_REMOVED lines=13> */
.L_x_1:


//--------------------- .nv.global.init           --------------------------
	.section	.nv.global.init,"aw",@progbits
.nv.global.init:
	.type		_$_str,@object
	.size		_$_str,(_$_str_$_2 - _$_str)
_$_str:
        /*0000*/ 	.byte	0x5f, 0x5f, 0x43, 0x55, 0x44, 0x41, 0x5f, 0x46, 0x54, 0x5a, 0x00
	.type		_$_str_$_2,@object
	.size		_$_str_$_2,(.L_1 - _$_str_$_2)
_$_str_$_2:
        /*000b*/ 	.byte	0x5f, 0x5f, 0x43, 0x55, 0x44, 0x41, 0x5f, 0x50, 0x52, 0x45, 0x43, 0x5f, 0x53, 0x51, 0x52, 0x54
        /*001b*/ 	.byte	0x00
.L_1:


//--------------------- .nv.constant0.triton_poi_fused__native_batch_norm_legit_no_training_add_relu_22 --------------------------
	.section	.nv.constant0.triton_poi_fused__native_batch_norm_legit_no_training_add_relu_22,"a",@progbits
	.sectionflags	@""
	.align	4
.nv.constant0.triton_poi_fused__native_batch_norm_legit_no_training_add_relu_22:
	.zero		620
